//
// Generated by NVIDIA NVVM Compiler
//
// Compiler Build ID: CL-36424714
// Cuda compilation tools, release 13.0, V13.0.88
// Based on NVVM 20.0.0
//

.version 9.0
.target sm_100
.address_size 64

	// .globl	_Z35scaled_dot_product_attention_kernelPKfS0_S0_PfS1_iiiif

.visible .entry _Z35scaled_dot_product_attention_kernelPKfS0_S0_PfS1_iiiif(
	.param .u64 .ptr .align 1 _Z35scaled_dot_product_attention_kernelPKfS0_S0_PfS1_iiiif_param_0,
	.param .u64 .ptr .align 1 _Z35scaled_dot_product_attention_kernelPKfS0_S0_PfS1_iiiif_param_1,
	.param .u64 .ptr .align 1 _Z35scaled_dot_product_attention_kernelPKfS0_S0_PfS1_iiiif_param_2,
	.param .u64 .ptr .align 1 _Z35scaled_dot_product_attention_kernelPKfS0_S0_PfS1_iiiif_param_3,
	.param .u64 .ptr .align 1 _Z35scaled_dot_product_attention_kernelPKfS0_S0_PfS1_iiiif_param_4,
	.param .u32 _Z35scaled_dot_product_attention_kernelPKfS0_S0_PfS1_iiiif_param_5,
	.param .u32 _Z35scaled_dot_product_attention_kernelPKfS0_S0_PfS1_iiiif_param_6,
	.param .u32 _Z35scaled_dot_product_attention_kernelPKfS0_S0_PfS1_iiiif_param_7,
	.param .u32 _Z35scaled_dot_product_attention_kernelPKfS0_S0_PfS1_iiiif_param_8,
	.param .f32 _Z35scaled_dot_product_attention_kernelPKfS0_S0_PfS1_iiiif_param_9
)
{


	ret;

}


// ===== COMPILED SASS (sm_100) =====

	.target	sm_100

	.elftype	@"ET_EXEC"


//--------------------- .note.nv.tkinfo           --------------------------
	.section	.note.nv.tkinfo,"",@"SHT_NOTE"
	.sectionflags	@"SHF_NOTE_NV_TKINFO"
	.tkinfo
        /*0018*/ 	.word	0x00000002
        /*0030*/ 	.string	""
        /*0030*/ 	.string	"ptxas"
        /*0030*/ 	.string	"Cuda compilation tools, release 13.0, V13.0.88"
        /*0030*/ 	.string	"Build cuda_13.0.r13.0/compiler.36424714_0"
        /*0030*/ 	.string	"-arch sm_100 -m 64 "



//--------------------- .note.nv.cuinfo           --------------------------
	.section	.note.nv.cuinfo,"",@"SHT_NOTE"
	.sectionflags	@"SHF_NOTE_NV_CUINFO"
        /*0018*/ 	.short	0x0002
        /*001a*/ 	.short	0x0064
        /*001c*/ 	.short	0x0082
	.zero		2


//--------------------- .nv.info                  --------------------------
	.section	.nv.info,"",@"SHT_CUDA_INFO"
	.align	4


	//----- nvinfo : EIATTR_REGCOUNT
	.align		4
        /*0000*/ 	.byte	0x04, 0x2f
        /*0002*/ 	.short	(.L_1 - .L_0)
	.align		4
.L_0:
        /*0004*/ 	.word	index@(_Z35scaled_dot_product_attention_kernelPKfS0_S0_PfS1_iiiif)
        /*0008*/ 	.word	0x00000004


	//----- nvinfo : EIATTR_FRAME_SIZE
	.align		4
.L_1:
        /*000c*/ 	.byte	0x04, 0x11
        /*000e*/ 	.short	(.L_3 - .L_2)
	.align		4
.L_2:
        /*0010*/ 	.word	index@(_Z35scaled_dot_product_attention_kernelPKfS0_S0_PfS1_iiiif)
        /*0014*/ 	.word	0x00000000


	//----- nvinfo : EIATTR_MIN_STACK_SIZE
	.align		4
.L_3:
        /*0018*/ 	.byte	0x04, 0x12
        /*001a*/ 	.short	(.L_5 - .L_4)
	.align		4
.L_4:
        /*001c*/ 	.word	index@(_Z35scaled_dot_product_attention_kernelPKfS0_S0_PfS1_iiiif)
        /*0020*/ 	.word	0x00000000
.L_5:


//--------------------- .nv.compat                --------------------------
	.section	.nv.compat,"",@"SHT_CUDA_COMPAT_INFO"
	.align	4
        /*0000*/ 	.byte	0x02, 0x09, 0x00, 0x00, 0x02, 0x02, 0x01, 0x00, 0x02, 0x05, 0x05, 0x00, 0x03, 0x07, 0x01, 0x01
        /*0010*/ 	.byte	0x02, 0x03, 0x00, 0x00, 0x02, 0x06, 0x01, 0x00, 0x04, 0x0b, 0x08, 0x00, 0x09, 0x00, 0x00, 0x00
        /*0020*/ 	.byte	0x00, 0x00, 0x00, 0x00


//--------------------- .nv.info._Z35scaled_dot_product_attention_kernelPKfS0_S0_PfS1_iiiif --------------------------
	.section	.nv.info._Z35scaled_dot_product_attention_kernelPKfS0_S0_PfS1_iiiif,"",@"SHT_CUDA_INFO"
	.sectionflags	@""
	.align	4


	//----- nvinfo : EIATTR_CUDA_API_VERSION
	.align		4
        /*0000*/ 	.byte	0x04, 0x37
        /*0002*/ 	.short	(.L_7 - .L_6)
.L_6:
        /*0004*/ 	.word	0x00000082


	//----- nvinfo : EIATTR_KPARAM_INFO
	.align		4
.L_7:
        /*0008*/ 	.byte	0x04, 0x17
        /*000a*/ 	.short	(.L_9 - .L_8)
.L_8:
        /*000c*/ 	.word	0x00000000
        /*0010*/ 	.short	0x0009
        /*0012*/ 	.short	0x0038
        /*0014*/ 	.byte	0x00, 0xf0, 0x11, 0x00


	//----- nvinfo : EIATTR_KPARAM_INFO
	.align		4
.L_9:
        /*0018*/ 	.byte	0x04, 0x17
        /*001a*/ 	.short	(.L_11 - .L_10)
.L_10:
        /*001c*/ 	.word	0x00000000
        /*0020*/ 	.short	0x0008
        /*0022*/ 	.short	0x0034
        /*0024*/ 	.byte	0x00, 0xf0, 0x11, 0x00


	//----- nvinfo : EIATTR_KPARAM_INFO
	.align		4
.L_11:
        /*0028*/ 	.byte	0x04, 0x17
        /*002a*/ 	.short	(.L_13 - .L_12)
.L_12:
        /*002c*/ 	.word	0x00000000
        /*0030*/ 	.short	0x0007
        /*0032*/ 	.short	0x0030
        /*0034*/ 	.byte	0x00, 0xf0, 0x11, 0x00


	//----- nvinfo : EIATTR_KPARAM_INFO
	.align		4
.L_13:
        /*0038*/ 	.byte	0x04, 0x17
        /*003a*/ 	.short	(.L_15 - .L_14)
.L_14:
        /*003c*/ 	.word	0x00000000
        /*0040*/ 	.short	0x0006
        /*0042*/ 	.short	0x002c
        /*0044*/ 	.byte	0x00, 0xf0, 0x11, 0x00


	//----- nvinfo : EIATTR_KPARAM_INFO
	.align		4
.L_15:
        /*0048*/ 	.byte	0x04, 0x17
        /*004a*/ 	.short	(.L_17 - .L_16)
.L_16:
        /*004c*/ 	.word	0x00000000
        /*0050*/ 	.short	0x0005
        /*0052*/ 	.short	0x0028
        /*0054*/ 	.byte	0x00, 0xf0, 0x11, 0x00


	//----- nvinfo : EIATTR_KPARAM_INFO
	.align		4
.L_17:
        /*0058*/ 	.byte	0x04, 0x17
        /*005a*/ 	.short	(.L_19 - .L_18)
.L_18:
        /*005c*/ 	.word	0x00000000
        /*0060*/ 	.short	0x0004
        /*0062*/ 	.short	0x0020
        /*0064*/ 	.byte	0x00, 0xf5, 0x21, 0x00


	//----- nvinfo : EIATTR_KPARAM_INFO
	.align		4
.L_19:
        /*0068*/ 	.byte	0x04, 0x17
        /*006a*/ 	.short	(.L_21 - .L_20)
.L_20:
        /*006c*/ 	.word	0x00000000
        /*0070*/ 	.short	0x0003
        /*0072*/ 	.short	0x0018
        /*0074*/ 	.byte	0x00, 0xf5, 0x21, 0x00


	//----- nvinfo : EIATTR_KPARAM_INFO
	.align		4
.L_21:
        /*0078*/ 	.byte	0x04, 0x17
        /*007a*/ 	.short	(.L_23 - .L_22)
.L_22:
        /*007c*/ 	.word	0x00000000
        /*0080*/ 	.short	0x0002
        /*0082*/ 	.short	0x0010
        /*0084*/ 	.byte	0x00, 0xf5, 0x21, 0x00


	//----- nvinfo : EIATTR_KPARAM_INFO
	.align		4
.L_23:
        /*0088*/ 	.byte	0x04, 0x17
        /*008a*/ 	.short	(.L_25 - .L_24)
.L_24:
        /*008c*/ 	.word	0x00000000
        /*0090*/ 	.short	0x0001
        /*0092*/ 	.short	0x0008
        /*0094*/ 	.byte	0x00, 0xf5, 0x21, 0x00


	//----- nvinfo : EIATTR_KPARAM_INFO
	.align		4
.L_25:
        /*0098*/ 	.byte	0x04, 0x17
        /*009a*/ 	.short	(.L_27 - .L_26)
.L_26:
        /*009c*/ 	.word	0x00000000
        /*00a0*/ 	.short	0x0000
        /*00a2*/ 	.short	0x0000
        /*00a4*/ 	.byte	0x00, 0xf5, 0x21, 0x00


	//----- nvinfo : EIATTR_SPARSE_MMA_MASK
	.align		4
.L_27:
        /*00a8*/ 	.byte	0x03, 0x50
        /*00aa*/ 	.short	0x0000


	//----- nvinfo : EIATTR_MAXREG_COUNT
	.align		4
        /*00ac*/ 	.byte	0x03, 0x1b
        /*00ae*/ 	.short	0x00ff


	//----- nvinfo : EIATTR_MERCURY_ISA_VERSION
	.align		4
        /*00b0*/ 	.byte	0x03, 0x5f
        /*00b2*/ 	.short	0x0101


	//----- nvinfo : EIATTR_VRC_CTA_INIT_COUNT
	.align		4
        /*00b4*/ 	.byte	0x02, 0x4a
	.zero		1
	.zero		1


	//----- nvinfo : EIATTR_EXIT_INSTR_OFFSETS
	.align		4
        /*00b8*/ 	.byte	0x04, 0x1c
        /*00ba*/ 	.short	(.L_29 - .L_28)


	//   ....[0]....
.L_28:
        /*00bc*/ 	.word	0x00000010


	//----- nvinfo : EIATTR_CBANK_PARAM_SIZE
	.align		4
.L_29:
        /*00c0*/ 	.byte	0x03, 0x19
        /*00c2*/ 	.short	0x003c


	//----- nvinfo : EIATTR_PARAM_CBANK
	.align		4
        /*00c4*/ 	.byte	0x04, 0x0a
        /*00c6*/ 	.short	(.L_31 - .L_30)
	.align		4
.L_30:
        /*00c8*/ 	.word	index@(.nv.constant0._Z35scaled_dot_product_attention_kernelPKfS0_S0_PfS1_iiiif)
        /*00cc*/ 	.short	0x0380
        /*00ce*/ 	.short	0x003c


	//----- nvinfo : EIATTR_SW_WAR
	.align		4
.L_31:
        /*00d0*/ 	.byte	0x04, 0x36
        /*00d2*/ 	.short	(.L_33 - .L_32)
.L_32:
        /*00d4*/ 	.word	0x00000008
.L_33:


//--------------------- .nv.callgraph             --------------------------
	.section	.nv.callgraph,"",@"SHT_CUDA_CALLGRAPH"
	.align	4
	.sectionentsize	8
	.align		4
        /*0000*/ 	.word	0x00000000
	.align		4
        /*0004*/ 	.word	0xffffffff
	.align		4
        /*0008*/ 	.word	0x00000000
	.align		4
        /*000c*/ 	.word	0xfffffffe
	.align		4
        /*0010*/ 	.word	0x00000000
	.align		4
        /*0014*/ 	.word	0xfffffffd
	.align		4
        /*0018*/ 	.word	0x00000000
	.align		4
        /*001c*/ 	.word	0xfffffffc


//--------------------- .text._Z35scaled_dot_product_attention_kernelPKfS0_S0_PfS1_iiiif --------------------------
	.section	.text._Z35scaled_dot_product_attention_kernelPKfS0_S0_PfS1_iiiif,"ax",@progbits
	.align	128
        .global         _Z35scaled_dot_product_attention_kernelPKfS0_S0_PfS1_iiiif
        .type           _Z35scaled_dot_product_attention_kernelPKfS0_S0_PfS1_iiiif,@function
        .size           _Z35scaled_dot_product_attention_kernelPKfS0_S0_PfS1_iiiif,(.L_x_1 - _Z35scaled_dot_product_attention_kernelPKfS0_S0_PfS1_iiiif)
        .other          _Z35scaled_dot_product_attention_kernelPKfS0_S0_PfS1_iiiif,@"STO_CUDA_ENTRY STV_DEFAULT"
_Z35scaled_dot_product_attention_kernelPKfS0_S0_PfS1_iiiif:
.text._Z35scaled_dot_product_attention_kernelPKfS0_S0_PfS1_iiiif:
[----:B------:R-:W-:Y:S01]  /*0000*/  LDC R1, c[0x0][0x37c] ;  /* 0x0000df00ff017b82 */ /* 0x000fe20000000800 */
[----:B------:R-:W-:Y:S05]  /*0010*/  EXIT ;  /* 0x000000000000794d */ /* 0x000fea0003800000 */
.L_x_0:
[----:B------:R-:W-:-:S00]  /*0020*/  BRA `(.L_x_0) ;  /* 0xfffffffc00fc7947 */ /* 0x000fc0000383ffff */
[----:B------:R-:W-:-:S00]  /*0030*/  NOP ;  /* 0x0000000000007918 */ /* 0x000fc00000000000 */
        /* <DEDUP_REMOVED lines=12> */
.L_x_1:


//--------------------- .nv.shared.reserved.0     --------------------------
	.section	.nv.shared.reserved.0,"aw",@nobits
	.weak		__nv_reservedSMEM_offset_0_alias
	.size		__nv_reservedSMEM_offset_0_alias, 0, 64
	.other		__nv_reservedSMEM_offset_0_alias,@"STO_CUDA_RESERVED_SHARED STV_DEFAULT"
__nv_reservedSMEM_offset_0_alias:
	.zero		0
	.zero		64


//--------------------- .nv.constant0._Z35scaled_dot_product_attention_kernelPKfS0_S0_PfS1_iiiif --------------------------
	.section	.nv.constant0._Z35scaled_dot_product_attention_kernelPKfS0_S0_PfS1_iiiif,"a",@progbits
	.sectionflags	@""
	.align	4
.nv.constant0._Z35scaled_dot_product_attention_kernelPKfS0_S0_PfS1_iiiif:
	.zero		956


//--------------------- SYMBOLS --------------------------

	.type		.nv.reservedSmem.offset0,@object
	.size		.nv.reservedSmem.offset0,0x4
